//
// Generated by NVIDIA NVVM Compiler
//
// Compiler Build ID: CL-36424714
// Cuda compilation tools, release 13.0, V13.0.88
// Based on NVVM 20.0.0
//

.version 9.0
.target sm_100
.address_size 64

	// .globl	_Z13matrixMulCUDAPfS_S_i

.visible .entry _Z13matrixMulCUDAPfS_S_i(
	.param .u64 .ptr .align 1 _Z13matrixMulCUDAPfS_S_i_param_0,
	.param .u64 .ptr .align 1 _Z13matrixMulCUDAPfS_S_i_param_1,
	.param .u64 .ptr .align 1 _Z13matrixMulCUDAPfS_S_i_param_2,
	.param .u32 _Z13matrixMulCUDAPfS_S_i_param_3
)
{
	.reg .pred 	%p<10>;
	.reg .b32 	%r<39>;
	.reg .b32 	%f<68>;
	.reg .b64 	%rd<67>;

	ld.param.u64 	%rd14, [_Z13matrixMulCUDAPfS_S_i_param_1];
	ld.param.u64 	%rd15, [_Z13matrixMulCUDAPfS_S_i_param_2];
	ld.param.u32 	%r17, [_Z13matrixMulCUDAPfS_S_i_param_3];
	cvta.to.global.u64 	%rd1, %rd15;
	cvta.to.global.u64 	%rd2, %rd14;
	mov.u32 	%r18, %ctaid.y;
	mov.u32 	%r19, %ntid.y;
	mov.u32 	%r20, %tid.y;
	mad.lo.s32 	%r1, %r18, %r19, %r20;
	mov.u32 	%r21, %ctaid.x;
	mov.u32 	%r22, %ntid.x;
	mov.u32 	%r23, %tid.x;
	mad.lo.s32 	%r2, %r21, %r22, %r23;
	setp.lt.s32 	%p1, %r17, 1;
	mov.f32 	%f67, 0f00000000;
	@%p1 bra 	$L__BB0_12;
	mul.lo.s32 	%r3, %r17, %r1;
	and.b32  	%r4, %r17, 7;
	setp.lt.u32 	%p2, %r17, 8;
	mov.f32 	%f67, 0f00000000;
	mov.b32 	%r37, 0;
	@%p2 bra 	$L__BB0_4;
	and.b32  	%r37, %r17, 2147483640;
	neg.s32 	%r35, %r37;
	mul.wide.u32 	%rd16, %r17, 4;
	add.s64 	%rd3, %rd1, %rd16;
	mul.wide.u32 	%rd17, %r17, 8;
	add.s64 	%rd4, %rd1, %rd17;
	mul.wide.u32 	%rd18, %r17, 12;
	add.s64 	%rd5, %rd1, %rd18;
	mul.wide.u32 	%rd19, %r17, 16;
	add.s64 	%rd6, %rd1, %rd19;
	mul.wide.u32 	%rd20, %r17, 20;
	add.s64 	%rd7, %rd1, %rd20;
	mul.wide.u32 	%rd21, %r17, 24;
	add.s64 	%rd8, %rd1, %rd21;
	mul.wide.u32 	%rd22, %r17, 28;
	add.s64 	%rd9, %rd1, %rd22;
	mul.wide.u32 	%rd23, %r3, 4;
	add.s64 	%rd24, %rd23, %rd2;
	add.s64 	%rd66, %rd24, 16;
	mov.f32 	%f67, 0f00000000;
	mov.u32 	%r34, %r2;
$L__BB0_3:
	.pragma "nounroll";
	mul.wide.s32 	%rd25, %r34, 4;
	add.s64 	%rd26, %rd3, %rd25;
	add.s64 	%rd27, %rd4, %rd25;
	add.s64 	%rd28, %rd5, %rd25;
	add.s64 	%rd29, %rd6, %rd25;
	add.s64 	%rd30, %rd7, %rd25;
	add.s64 	%rd31, %rd8, %rd25;
	add.s64 	%rd32, %rd9, %rd25;
	add.s64 	%rd33, %rd1, %rd25;
	ld.global.f32 	%f17, [%rd66+-16];
	ld.global.f32 	%f18, [%rd33];
	fma.rn.f32 	%f19, %f17, %f18, %f67;
	ld.global.f32 	%f20, [%rd66+-12];
	ld.global.f32 	%f21, [%rd26];
	fma.rn.f32 	%f22, %f20, %f21, %f19;
	ld.global.f32 	%f23, [%rd66+-8];
	ld.global.f32 	%f24, [%rd27];
	fma.rn.f32 	%f25, %f23, %f24, %f22;
	ld.global.f32 	%f26, [%rd66+-4];
	ld.global.f32 	%f27, [%rd28];
	fma.rn.f32 	%f28, %f26, %f27, %f25;
	ld.global.f32 	%f29, [%rd66];
	ld.global.f32 	%f30, [%rd29];
	fma.rn.f32 	%f31, %f29, %f30, %f28;
	ld.global.f32 	%f32, [%rd66+4];
	ld.global.f32 	%f33, [%rd30];
	fma.rn.f32 	%f34, %f32, %f33, %f31;
	ld.global.f32 	%f35, [%rd66+8];
	ld.global.f32 	%f36, [%rd31];
	fma.rn.f32 	%f37, %f35, %f36, %f34;
	ld.global.f32 	%f38, [%rd66+12];
	ld.global.f32 	%f39, [%rd32];
	fma.rn.f32 	%f67, %f38, %f39, %f37;
	add.s32 	%r35, %r35, 8;
	shl.b32 	%r25, %r17, 3;
	add.s32 	%r34, %r34, %r25;
	add.s64 	%rd66, %rd66, 32;
	setp.ne.s32 	%p3, %r35, 0;
	@%p3 bra 	$L__BB0_3;
$L__BB0_4:
	setp.eq.s32 	%p4, %r4, 0;
	@%p4 bra 	$L__BB0_12;
	and.b32  	%r12, %r17, 3;
	setp.lt.u32 	%p5, %r4, 4;
	@%p5 bra 	$L__BB0_7;
	add.s32 	%r26, %r37, %r3;
	mul.wide.u32 	%rd34, %r26, 4;
	add.s64 	%rd35, %rd2, %rd34;
	ld.global.f32 	%f41, [%rd35];
	mad.lo.s32 	%r27, %r37, %r17, %r2;
	mul.wide.s32 	%rd36, %r27, 4;
	add.s64 	%rd37, %rd1, %rd36;
	ld.global.f32 	%f42, [%rd37];
	fma.rn.f32 	%f43, %f41, %f42, %f67;
	cvt.u64.u32 	%rd38, %r3;
	cvt.u64.u32 	%rd39, %r37;
	add.s64 	%rd40, %rd39, %rd38;
	shl.b64 	%rd41, %rd40, 2;
	add.s64 	%rd42, %rd2, %rd41;
	ld.global.f32 	%f44, [%rd42+4];
	mul.wide.u32 	%rd43, %r17, 4;
	add.s64 	%rd44, %rd37, %rd43;
	ld.global.f32 	%f45, [%rd44];
	fma.rn.f32 	%f46, %f44, %f45, %f43;
	ld.global.f32 	%f47, [%rd42+8];
	add.s64 	%rd45, %rd44, %rd43;
	ld.global.f32 	%f48, [%rd45];
	fma.rn.f32 	%f49, %f47, %f48, %f46;
	ld.global.f32 	%f50, [%rd42+12];
	add.s64 	%rd46, %rd45, %rd43;
	ld.global.f32 	%f51, [%rd46];
	fma.rn.f32 	%f67, %f50, %f51, %f49;
	add.s32 	%r37, %r37, 4;
$L__BB0_7:
	setp.eq.s32 	%p6, %r12, 0;
	@%p6 bra 	$L__BB0_12;
	setp.eq.s32 	%p7, %r12, 1;
	@%p7 bra 	$L__BB0_10;
	add.s32 	%r28, %r37, %r3;
	mul.wide.u32 	%rd47, %r28, 4;
	add.s64 	%rd48, %rd2, %rd47;
	ld.global.f32 	%f53, [%rd48];
	mad.lo.s32 	%r29, %r37, %r17, %r2;
	mul.wide.s32 	%rd49, %r29, 4;
	add.s64 	%rd50, %rd1, %rd49;
	ld.global.f32 	%f54, [%rd50];
	fma.rn.f32 	%f55, %f53, %f54, %f67;
	cvt.u64.u32 	%rd51, %r3;
	cvt.u64.u32 	%rd52, %r37;
	add.s64 	%rd53, %rd52, %rd51;
	shl.b64 	%rd54, %rd53, 2;
	add.s64 	%rd55, %rd2, %rd54;
	ld.global.f32 	%f56, [%rd55+4];
	mul.wide.u32 	%rd56, %r17, 4;
	add.s64 	%rd57, %rd50, %rd56;
	ld.global.f32 	%f57, [%rd57];
	fma.rn.f32 	%f67, %f56, %f57, %f55;
	add.s32 	%r37, %r37, 2;
$L__BB0_10:
	and.b32  	%r30, %r17, 1;
	setp.eq.b32 	%p8, %r30, 1;
	not.pred 	%p9, %p8;
	@%p9 bra 	$L__BB0_12;
	add.s32 	%r31, %r37, %r3;
	mul.wide.u32 	%rd58, %r31, 4;
	add.s64 	%rd59, %rd2, %rd58;
	ld.global.f32 	%f58, [%rd59];
	mad.lo.s32 	%r32, %r37, %r17, %r2;
	mul.wide.s32 	%rd60, %r32, 4;
	add.s64 	%rd61, %rd1, %rd60;
	ld.global.f32 	%f59, [%rd61];
	fma.rn.f32 	%f67, %f58, %f59, %f67;
$L__BB0_12:
	ld.param.u64 	%rd65, [_Z13matrixMulCUDAPfS_S_i_param_0];
	cvta.to.global.u64 	%rd62, %rd65;
	mad.lo.s32 	%r33, %r17, %r1, %r2;
	mul.wide.s32 	%rd63, %r33, 4;
	add.s64 	%rd64, %rd62, %rd63;
	st.global.f32 	[%rd64], %f67;
	ret;

}


// ===== COMPILED SASS (sm_100) =====

	.target	sm_100

	.elftype	@"ET_EXEC"


//--------------------- .note.nv.tkinfo           --------------------------
	.section	.note.nv.tkinfo,"",@"SHT_NOTE"
	.sectionflags	@"SHF_NOTE_NV_TKINFO"
	.tkinfo
        /*0018*/ 	.word	0x00000002
        /*0030*/ 	.string	""
        /*0030*/ 	.string	"ptxas"
        /*0030*/ 	.string	"Cuda compilation tools, release 13.0, V13.0.88"
        /*0030*/ 	.string	"Build cuda_13.0.r13.0/compiler.36424714_0"
        /*0030*/ 	.string	"-arch sm_100 -m 64 "



//--------------------- .note.nv.cuinfo           --------------------------
	.section	.note.nv.cuinfo,"",@"SHT_NOTE"
	.sectionflags	@"SHF_NOTE_NV_CUINFO"
        /*0018*/ 	.short	0x0002
        /*001a*/ 	.short	0x0064
        /*001c*/ 	.short	0x0082
	.zero		2


//--------------------- .nv.info                  --------------------------
	.section	.nv.info,"",@"SHT_CUDA_INFO"
	.align	4


	//----- nvinfo : EIATTR_REGCOUNT
	.align		4
        /*0000*/ 	.byte	0x04, 0x2f
        /*0002*/ 	.short	(.L_1 - .L_0)
	.align		4
.L_0:
        /*0004*/ 	.word	index@(_Z13matrixMulCUDAPfS_S_i)
        /*0008*/ 	.word	0x0000001e


	//----- nvinfo : EIATTR_FRAME_SIZE
	.align		4
.L_1:
        /*000c*/ 	.byte	0x04, 0x11
        /*000e*/ 	.short	(.L_3 - .L_2)
	.align		4
.L_2:
        /*0010*/ 	.word	index@(_Z13matrixMulCUDAPfS_S_i)
        /*0014*/ 	.word	0x00000000


	//----- nvinfo : EIATTR_MIN_STACK_SIZE
	.align		4
.L_3:
        /*0018*/ 	.byte	0x04, 0x12
        /*001a*/ 	.short	(.L_5 - .L_4)
	.align		4
.L_4:
        /*001c*/ 	.word	index@(_Z13matrixMulCUDAPfS_S_i)
        /*0020*/ 	.word	0x00000000
.L_5:


//--------------------- .nv.compat                --------------------------
	.section	.nv.compat,"",@"SHT_CUDA_COMPAT_INFO"
	.align	4
        /*0000*/ 	.byte	0x02, 0x09, 0x00, 0x00, 0x02, 0x02, 0x01, 0x00, 0x02, 0x05, 0x05, 0x00, 0x03, 0x07, 0x01, 0x01
        /*0010*/ 	.byte	0x02, 0x03, 0x00, 0x00, 0x02, 0x06, 0x01, 0x00, 0x04, 0x0b, 0x08, 0x00, 0x09, 0x00, 0x00, 0x00
        /*0020*/ 	.byte	0x00, 0x00, 0x00, 0x00


//--------------------- .nv.info._Z13matrixMulCUDAPfS_S_i --------------------------
	.section	.nv.info._Z13matrixMulCUDAPfS_S_i,"",@"SHT_CUDA_INFO"
	.sectionflags	@""
	.align	4


	//----- nvinfo : EIATTR_CUDA_API_VERSION
	.align		4
        /*0000*/ 	.byte	0x04, 0x37
        /*0002*/ 	.short	(.L_7 - .L_6)
.L_6:
        /*0004*/ 	.word	0x00000082


	//----- nvinfo : EIATTR_KPARAM_INFO
	.align		4
.L_7:
        /*0008*/ 	.byte	0x04, 0x17
        /*000a*/ 	.short	(.L_9 - .L_8)
.L_8:
        /*000c*/ 	.word	0x00000000
        /*0010*/ 	.short	0x0003
        /*0012*/ 	.short	0x0018
        /*0014*/ 	.byte	0x00, 0xf0, 0x11, 0x00


	//----- nvinfo : EIATTR_KPARAM_INFO
	.align		4
.L_9:
        /*0018*/ 	.byte	0x04, 0x17
        /*001a*/ 	.short	(.L_11 - .L_10)
.L_10:
        /*001c*/ 	.word	0x00000000
        /*0020*/ 	.short	0x0002
        /*0022*/ 	.short	0x0010
        /*0024*/ 	.byte	0x00, 0xf5, 0x21, 0x00


	//----- nvinfo : EIATTR_KPARAM_INFO
	.align		4
.L_11:
        /*0028*/ 	.byte	0x04, 0x17
        /*002a*/ 	.short	(.L_13 - .L_12)
.L_12:
        /*002c*/ 	.word	0x00000000
        /*0030*/ 	.short	0x0001
        /*0032*/ 	.short	0x0008
        /*0034*/ 	.byte	0x00, 0xf5, 0x21, 0x00


	//----- nvinfo : EIATTR_KPARAM_INFO
	.align		4
.L_13:
        /*0038*/ 	.byte	0x04, 0x17
        /*003a*/ 	.short	(.L_15 - .L_14)
.L_14:
        /*003c*/ 	.word	0x00000000
        /*0040*/ 	.short	0x0000
        /*0042*/ 	.short	0x0000
        /*0044*/ 	.byte	0x00, 0xf5, 0x21, 0x00


	//----- nvinfo : EIATTR_SPARSE_MMA_MASK
	.align		4
.L_15:
        /*0048*/ 	.byte	0x03, 0x50
        /*004a*/ 	.short	0x0000


	//----- nvinfo : EIATTR_MAXREG_COUNT
	.align		4
        /*004c*/ 	.byte	0x03, 0x1b
        /*004e*/ 	.short	0x00ff


	//----- nvinfo : EIATTR_MERCURY_ISA_VERSION
	.align		4
        /*0050*/ 	.byte	0x03, 0x5f
        /*0052*/ 	.short	0x0101


	//----- nvinfo : EIATTR_VRC_CTA_INIT_COUNT
	.align		4
        /*0054*/ 	.byte	0x02, 0x4a
	.zero		1
	.zero		1


	//----- nvinfo : EIATTR_EXIT_INSTR_OFFSETS
	.align		4
        /*0058*/ 	.byte	0x04, 0x1c
        /*005a*/ 	.short	(.L_17 - .L_16)


	//   ....[0]....
.L_16:
        /*005c*/ 	.word	0x00000ac0


	//----- nvinfo : EIATTR_CBANK_PARAM_SIZE
	.align		4
.L_17:
        /*0060*/ 	.byte	0x03, 0x19
        /*0062*/ 	.short	0x001c


	//----- nvinfo : EIATTR_PARAM_CBANK
	.align		4
        /*0064*/ 	.byte	0x04, 0x0a
        /*0066*/ 	.short	(.L_19 - .L_18)
	.align		4
.L_18:
        /*0068*/ 	.word	index@(.nv.constant0._Z13matrixMulCUDAPfS_S_i)
        /*006c*/ 	.short	0x0380
        /*006e*/ 	.short	0x001c


	//----- nvinfo : EIATTR_SW_WAR
	.align		4
.L_19:
        /*0070*/ 	.byte	0x04, 0x36
        /*0072*/ 	.short	(.L_21 - .L_20)
.L_20:
        /*0074*/ 	.word	0x00000008
.L_21:


//--------------------- .nv.callgraph             --------------------------
	.section	.nv.callgraph,"",@"SHT_CUDA_CALLGRAPH"
	.align	4
	.sectionentsize	8
	.align		4
        /*0000*/ 	.word	0x00000000
	.align		4
        /*0004*/ 	.word	0xffffffff
	.align		4
        /*0008*/ 	.word	0x00000000
	.align		4
        /*000c*/ 	.word	0xfffffffe
	.align		4
        /*0010*/ 	.word	0x00000000
	.align		4
        /*0014*/ 	.word	0xfffffffd
	.align		4
        /*0018*/ 	.word	0x00000000
	.align		4
        /*001c*/ 	.word	0xfffffffc


//--------------------- .text._Z13matrixMulCUDAPfS_S_i --------------------------
	.section	.text._Z13matrixMulCUDAPfS_S_i,"ax",@progbits
	.align	128
        .global         _Z13matrixMulCUDAPfS_S_i
        .type           _Z13matrixMulCUDAPfS_S_i,@function
        .size           _Z13matrixMulCUDAPfS_S_i,(.L_x_5 - _Z13matrixMulCUDAPfS_S_i)
        .other          _Z13matrixMulCUDAPfS_S_i,@"STO_CUDA_ENTRY STV_DEFAULT"
_Z13matrixMulCUDAPfS_S_i:
.text._Z13matrixMulCUDAPfS_S_i:
[----:B------:R-:W-:Y:S01]  /*0000*/  LDC R1, c[0x0][0x37c] ;  /* 0x0000df00ff017b82 */ /* 0x000fe20000000800 */
[----:B------:R-:W0:Y:S01]  /*0010*/  S2R R3, SR_TID.Y ;  /* 0x0000000000037919 */ /* 0x000e220000002200 */
[----:B------:R-:W1:Y:S06]  /*0020*/  LDCU UR18, c[0x0][0x398] ;  /* 0x00007300ff1277ac */ /* 0x000e6c0008000800 */
[----:B------:R-:W0:Y:S01]  /*0030*/  LDC R0, c[0x0][0x364] ;  /* 0x0000d900ff007b82 */ /* 0x000e220000000800 */
[----:B------:R-:W-:Y:S01]  /*0040*/  HFMA2 R12, -RZ, RZ, 0, 0 ;  /* 0x00000000ff0c7431 */ /* 0x000fe200000001ff */
[----:B------:R-:W2:Y:S01]  /*0050*/  S2R R2, SR_TID.X ;  /* 0x0000000000027919 */ /* 0x000ea20000002100 */
[----:B------:R-:W3:Y:S05]  /*0060*/  LDCU.64 UR16, c[0x0][0x358] ;  /* 0x00006b00ff1077ac */ /* 0x000eea0008000a00 */
[----:B------:R-:W0:Y:S08]  /*0070*/  S2UR UR4, SR_CTAID.Y ;  /* 0x00000000000479c3 */ /* 0x000e300000002600 */
[----:B------:R-:W2:Y:S01]  /*0080*/  S2UR UR5, SR_CTAID.X ;  /* 0x00000000000579c3 */ /* 0x000ea20000002500 */
[----:B-1----:R-:W-:-:S07]  /*0090*/  UISETP.GE.AND UP0, UPT, UR18, 0x1, UPT ;  /* 0x000000011200788c */ /* 0x002fce000bf06270 */
[----:B------:R-:W2:Y:S01]  /*00a0*/  LDC R13, c[0x0][0x360] ;  /* 0x0000d800ff0d7b82 */ /* 0x000ea20000000800 */
[----:B0-----:R-:W-:Y:S02]  /*00b0*/  IMAD R0, R0, UR4, R3 ;  /* 0x0000000400007c24 */ /* 0x001fe4000f8e0203 */
[----:B--2---:R-:W-:Y:S01]  /*00c0*/  IMAD R13, R13, UR5, R2 ;  /* 0x000000050d0d7c24 */ /* 0x004fe2000f8e0202 */
[----:B---3--:R-:W-:Y:S06]  /*00d0*/  BRA.U !UP0, `(.L_x_0) ;  /* 0x0000000908687547 */ /* 0x008fec000b800000 */
[----:B------:R-:W-:Y:S02]  /*00e0*/  UISETP.GE.U32.AND UP1, UPT, UR18, 0x8, UPT ;  /* 0x000000081200788c */ /* 0x000fe4000bf26070 */
[----:B------:R-:W-:Y:S01]  /*00f0*/  IMAD R5, R0, UR18, RZ ;  /* 0x0000001200057c24 */ /* 0x000fe2000f8e02ff */
[----:B------:R-:W-:Y:S01]  /*0100*/  ULOP3.LUT UR19, UR18, 0x7, URZ, 0xc0, !UPT ;  /* 0x0000000712137892 */ /* 0x000fe2000f8ec0ff */
[----:B------:R-:W-:Y:S01]  /*0110*/  MOV R12, RZ ;  /* 0x000000ff000c7202 */ /* 0x000fe20000000f00 */
[----:B------:R-:W-:Y:S02]  /*0120*/  UMOV UR4, URZ ;  /* 0x000000ff00047c82 */ /* 0x000fe40008000000 */
[----:B------:R-:W-:Y:S02]  /*0130*/  UISETP.NE.AND UP0, UPT, UR19, URZ, UPT ;  /* 0x000000ff1300728c */ /* 0x000fe4000bf05270 */
[----:B------:R-:W-:Y:S09]  /*0140*/  BRA.U !UP1, `(.L_x_1) ;  /* 0x0000000509047547 */ /* 0x000ff2000b800000 */
[----:B------:R-:W0:Y:S01]  /*0150*/  LDC.64 R2, c[0x0][0x388] ;  /* 0x0000e200ff027b82 */ /* 0x000e220000000a00 */
[----:B------:R-:W1:Y:S01]  /*0160*/  LDCU.64 UR20, c[0x0][0x390] ;  /* 0x00007200ff1477ac */ /* 0x000e620008000a00 */
[----:B------:R-:W-:Y:S02]  /*0170*/  MOV R12, RZ ;  /* 0x000000ff000c7202 */ /* 0x000fe40000000f00 */
[----:B------:R-:W-:Y:S01]  /*0180*/  MOV R14, R13 ;  /* 0x0000000d000e7202 */ /* 0x000fe20000000f00 */
[----:B------:R-:W-:-:S04]  /*0190*/  ULOP3.LUT UR4, UR18, 0x7ffffff8, URZ, 0xc0, !UPT ;  /* 0x7ffffff812047892 */ /* 0x000fc8000f8ec0ff */
[----:B------:R-:W-:Y:S02]  /*01a0*/  UIADD3 UR5, UPT, UPT, -UR4, URZ, URZ ;  /* 0x000000ff04057290 */ /* 0x000fe4000fffe1ff */
[----:B-1----:R-:W-:Y:S02]  /*01b0*/  UIMAD.WIDE.U32 UR6, UR18, 0xc, UR20 ;  /* 0x0000000c120678a5 */ /* 0x002fe4000f8e0014 */
[----:B------:R-:W-:Y:S02]  /*01c0*/  UIMAD.WIDE.U32 UR8, UR18, 0x10, UR20 ;  /* 0x00000010120878a5 */ /* 0x000fe4000f8e0014 */
[----:B------:R-:W-:Y:S01]  /*01d0*/  UIMAD.WIDE.U32 UR10, UR18, 0x14, UR20 ;  /* 0x00000014120a78a5 */ /* 0x000fe2000f8e0014 */
[----:B0-----:R-:W-:Y:S01]  /*01e0*/  IMAD.WIDE.U32 R2, R5, 0x4, R2 ;  /* 0x0000000405027825 */ /* 0x001fe200078e0002 */
[----:B------:R-:W-:Y:S02]  /*01f0*/  UIMAD.WIDE.U32 UR12, UR18, 0x18, UR20 ;  /* 0x00000018120c78a5 */ /* 0x000fe4000f8e0014 */
[----:B------:R-:W-:Y:S01]  /*0200*/  UIMAD.WIDE.U32 UR14, UR18, 0x1c, UR20 ;  /* 0x0000001c120e78a5 */ /* 0x000fe2000f8e0014 */
[----:B------:R-:W-:-:S04]  /*0210*/  IADD3 R2, P0, PT, R2, 0x10, RZ ;  /* 0x0000001002027810 */ /* 0x000fc80007f1e0ff */
[----:B------:R-:W-:-:S09]  /*0220*/  IADD3.X R3, PT, PT, RZ, R3, RZ, P0, !PT ;  /* 0x00000003ff037210 */ /* 0x000fd200007fe4ff */
.L_x_2:
[----:B------:R-:W-:Y:S01]  /*0230*/  HFMA2 R23, -RZ, RZ, 0, 2.384185791015625e-07 ;  /* 0x00000004ff177431 */ /* 0x000fe200000001ff */
[----:B------:R-:W-:Y:S01]  /*0240*/  UIMAD.WIDE.U32 UR24, UR18, 0x4, UR20 ;  /* 0x00000004121878a5 */ /* 0x000fe2000f8e0014 */
[----:B------:R-:W2:Y:S01]  /*0250*/  LDG.E R21, desc[UR16][R2.64+-0x10] ;  /* 0xfffff01002157981 */ /* 0x000ea2000c1e1900 */
[----:B------:R-:W-:Y:S01]  /*0260*/  UIMAD.WIDE.U32 UR22, UR18, 0x8, UR20 ;  /* 0x00000008121678a5 */ /* 0x000fe2000f8e0014 */
[----:B------:R-:W-:Y:S01]  /*0270*/  HFMA2 R5, -RZ, RZ, 0, 2.384185791015625e-07 ;  /* 0x00000004ff057431 */ /* 0x000fe200000001ff */
[----:B------:R-:W-:Y:S01]  /*0280*/  MOV R11, 0x4 ;  /* 0x00000004000b7802 */ /* 0x000fe20000000f00 */
[----:B------:R-:W3:Y:S01]  /*0290*/  LDG.E R19, desc[UR16][R2.64+-0xc] ;  /* 0xfffff41002137981 */ /* 0x000ee2000c1e1900 */
[----:B------:R-:W-:Y:S02]  /*02a0*/  MOV R8, UR24 ;  /* 0x0000001800087c02 */ /* 0x000fe40008000f00 */
[----:B------:R-:W-:Y:S01]  /*02b0*/  MOV R9, UR25 ;  /* 0x0000001900097c02 */ /* 0x000fe20008000f00 */
[C---:B------:R-:W-:Y:S01]  /*02c0*/  IMAD.WIDE R22, R14.reuse, R23, UR20 ;  /* 0x000000140e167e25 */ /* 0x040fe2000f8e0217 */
[----:B------:R-:W-:Y:S01]  /*02d0*/  MOV R24, UR22 ;  /* 0x0000001600187c02 */ /* 0x000fe20008000f00 */
[----:B------:R-:W4:Y:S01]  /*02e0*/  LDG.E R17, desc[UR16][R2.64+-0x8] ;  /* 0xfffff81002117981 */ /* 0x000f22000c1e1900 */
[----:B------:R-:W-:Y:S01]  /*02f0*/  MOV R25, UR23 ;  /* 0x0000001700197c02 */ /* 0x000fe20008000f00 */
[----:B------:R-:W-:-:S02]  /*0300*/  IMAD.WIDE R8, R14, 0x4, R8 ;  /* 0x000000040e087825 */ /* 0x000fc400078e0208 */
[----:B------:R-:W2:Y:S02]  /*0310*/  LDG.E R22, desc[UR16][R22.64] ;  /* 0x0000001016167981 */ /* 0x000ea4000c1e1900 */
[C---:B------:R-:W-:Y:S02]  /*0320*/  IMAD.WIDE R24, R14.reuse, 0x4, R24 ;  /* 0x000000040e187825 */ /* 0x040fe400078e0218 */
[----:B------:R0:W3:Y:S02]  /*0330*/  LDG.E R20, desc[UR16][R8.64] ;  /* 0x0000001008147981 */ /* 0x0000e4000c1e1900 */
[C---:B------:R-:W-:Y:S01]  /*0340*/  IMAD.WIDE R10, R14.reuse, R11, UR6 ;  /* 0x000000060e0a7e25 */ /* 0x040fe2000f8e020b */
[----:B------:R-:W-:Y:S01]  /*0350*/  MOV R7, 0x4 ;  /* 0x0000000400077802 */ /* 0x000fe20000000f00 */
[----:B------:R-:W4:Y:S02]  /*0360*/  LDG.E R18, desc[UR16][R24.64] ;  /* 0x0000001018127981 */ /* 0x000f24000c1e1900 */
[----:B------:R-:W-:-:S02]  /*0370*/  IMAD.WIDE R4, R14, R5, UR8 ;  /* 0x000000080e047e25 */ /* 0x000fc4000f8e0205 */
[----:B------:R1:W5:Y:S02]  /*0380*/  LDG.E R16, desc[UR16][R10.64] ;  /* 0x000000100a107981 */ /* 0x000364000c1e1900 */
[----:B0-----:R-:W-:Y:S02]  /*0390*/  HFMA2 R9, -RZ, RZ, 0, 2.384185791015625e-07 ;  /* 0x00000004ff097431 */ /* 0x001fe400000001ff */
[----:B------:R-:W5:Y:S01]  /*03a0*/  LDG.E R15, desc[UR16][R2.64+-0x4] ;  /* 0xfffffc10020f7981 */ /* 0x000f62000c1e1900 */
[C---:B------:R-:W-:Y:S01]  /*03b0*/  IMAD.WIDE R6, R14.reuse, R7, UR10 ;  /* 0x0000000a0e067e25 */ /* 0x040fe2000f8e0207 */
[----:B------:R-:W-:Y:S02]  /*03c0*/  MOV R27, 0x4 ;  /* 0x00000004001b7802 */ /* 0x000fe40000000f00 */
[----:B------:R0:W5:Y:S04]  /*03d0*/  LDG.E R4, desc[UR16][R4.64] ;  /* 0x0000001004047981 */ /* 0x000168000c1e1900 */
[----:B------:R-:W5:Y:S01]  /*03e0*/  LDG.E R23, desc[UR16][R2.64] ;  /* 0x0000001002177981 */ /* 0x000f62000c1e1900 */
[----:B------:R-:W-:-:S03]  /*03f0*/  IMAD.WIDE R8, R14, R9, UR12 ;  /* 0x0000000c0e087e25 */ /* 0x000fc6000f8e0209 */
[----:B------:R-:W5:Y:S01]  /*0400*/  LDG.E R7, desc[UR16][R6.64] ;  /* 0x0000001006077981 */ /* 0x000f62000c1e1900 */
[----:B-1----:R-:W-:-:S03]  /*0410*/  IMAD.WIDE R10, R14, R27, UR14 ;  /* 0x0000000e0e0a7e25 */ /* 0x002fc6000f8e021b */
[----:B------:R-:W5:Y:S04]  /*0420*/  LDG.E R24, desc[UR16][R2.64+0x4] ;  /* 0x0000041002187981 */ /* 0x000f68000c1e1900 */
[----:B------:R-:W5:Y:S04]  /*0430*/  LDG.E R8, desc[UR16][R8.64] ;  /* 0x0000001008087981 */ /* 0x000f68000c1e1900 */
[----:B------:R-:W5:Y:S04]  /*0440*/  LDG.E R25, desc[UR16][R2.64+0x8] ;  /* 0x0000081002197981 */ /* 0x000f68000c1e1900 */
[----:B------:R-:W5:Y:S04]  /*0450*/  LDG.E R10, desc[UR16][R10.64] ;  /* 0x000000100a0a7981 */ /* 0x000f68000c1e1900 */
[----:B------:R1:W5:Y:S01]  /*0460*/  LDG.E R27, desc[UR16][R2.64+0xc] ;  /* 0x00000c10021b7981 */ /* 0x000362000c1e1900 */
[----:B------:R-:W-:-:S04]  /*0470*/  UIADD3 UR5, UPT, UPT, UR5, 0x8, URZ ;  /* 0x0000000805057890 */ /* 0x000fc8000fffe0ff */
[----:B------:R-:W-:Y:S01]  /*0480*/  UISETP.NE.AND UP1, UPT, UR5, URZ, UPT ;  /* 0x000000ff0500728c */ /* 0x000fe2000bf25270 */
[----:B0-----:R-:W-:Y:S02]  /*0490*/  MOV R5, UR18 ;  /* 0x0000001200057c02 */ /* 0x001fe40008000f00 */
[----:B-1----:R-:W-:Y:S02]  /*04a0*/  IADD3 R2, P0, PT, R2, 0x20, RZ ;  /* 0x0000002002027810 */ /* 0x002fe40007f1e0ff */
[----:B------:R-:W-:Y:S02]  /*04b0*/  LEA R14, R5, R14, 0x3 ;  /* 0x0000000e050e7211 */ /* 0x000fe400078e18ff */
[----:B------:R-:W-:Y:S01]  /*04c0*/  IADD3.X R3, PT, PT, RZ, R3, RZ, P0, !PT ;  /* 0x00000003ff037210 */ /* 0x000fe200007fe4ff */
[----:B--2---:R-:W-:-:S04]  /*04d0*/  FFMA R22, R21, R22, R12 ;  /* 0x0000001615167223 */ /* 0x004fc8000000000c */
[----:B---3--:R-:W-:-:S04]  /*04e0*/  FFMA R20, R19, R20, R22 ;  /* 0x0000001413147223 */ /* 0x008fc80000000016 */
[----:B----4-:R-:W-:-:S04]  /*04f0*/  FFMA R18, R17, R18, R20 ;  /* 0x0000001211127223 */ /* 0x010fc80000000014 */
[----:B-----5:R-:W-:-:S04]  /*0500*/  FFMA R16, R15, R16, R18 ;  /* 0x000000100f107223 */ /* 0x020fc80000000012 */
[----:B------:R-:W-:-:S04]  /*0510*/  FFMA R23, R23, R4, R16 ;  /* 0x0000000417177223 */ /* 0x000fc80000000010 */
[----:B------:R-:W-:-:S04]  /*0520*/  FFMA R24, R24, R7, R23 ;  /* 0x0000000718187223 */ /* 0x000fc80000000017 */
[----:B------:R-:W-:-:S04]  /*0530*/  FFMA R8, R25, R8, R24 ;  /* 0x0000000819087223 */ /* 0x000fc80000000018 */
[----:B------:R-:W-:Y:S01]  /*0540*/  FFMA R12, R27, R10, R8 ;  /* 0x0000000a1b0c7223 */ /* 0x000fe20000000008 */
[----:B------:R-:W-:Y:S06]  /*0550*/  BRA.U UP1, `(.L_x_2) ;  /* 0xfffffffd01347547 */ /* 0x000fec000b83ffff */
.L_x_1:
[----:B------:R-:W-:Y:S05]  /*0560*/  BRA.U !UP0, `(.L_x_0) ;  /* 0x0000000508447547 */ /* 0x000fea000b800000 */
[----:B------:R-:W-:Y:S01]  /*0570*/  UISETP.GE.U32.AND UP0, UPT, UR19, 0x4, UPT ;  /* 0x000000041300788c */ /* 0x000fe2000bf06070 */
[----:B------:R-:W-:Y:S01]  /*0580*/  IMAD R2, R0, UR18, RZ ;  /* 0x0000001200027c24 */ /* 0x000fe2000f8e02ff */
[----:B------:R-:W-:-:S04]  /*0590*/  ULOP3.LUT UR5, UR18, 0x3, URZ, 0xc0, !UPT ;  /* 0x0000000312057892 */ /* 0x000fc8000f8ec0ff */
[----:B------:R-:W-:-:S03]  /*05a0*/  UISETP.NE.AND UP1, UPT, UR5, URZ, UPT ;  /* 0x000000ff0500728c */ /* 0x000fc6000bf25270 */
[----:B------:R-:W-:Y:S08]  /*05b0*/  BRA.U !UP0, `(.L_x_3) ;  /* 0x00000001087c7547 */ /* 0x000ff0000b800000 */
[----:B------:R-:W0:Y:S01]  /*05c0*/  LDC.64 R6, c[0x0][0x390] ;  /* 0x0000e400ff067b82 */ /* 0x000e220000000a00 */
[----:B------:R-:W1:Y:S01]  /*05d0*/  LDCU.64 UR6, c[0x0][0x388] ;  /* 0x00007100ff0677ac */ /* 0x000e620008000a00 */
[----:B------:R-:W-:Y:S01]  /*05e0*/  IMAD.U32 R4, RZ, RZ, UR4 ;  /* 0x00000004ff047e24 */ /* 0x000fe2000f8e00ff */
[----:B------:R-:W-:Y:S02]  /*05f0*/  IADD3 R3, PT, PT, R2, UR4, RZ ;  /* 0x0000000402037c10 */ /* 0x000fe4000fffe0ff */
[----:B------:R-:W-:Y:S01]  /*0600*/  MOV R11, UR18 ;  /* 0x00000012000b7c02 */ /* 0x000fe20008000f00 */
[----:B------:R-:W-:Y:S01]  /*0610*/  IMAD R5, R4, UR18, R13 ;  /* 0x0000001204057c24 */ /* 0x000fe2000f8e020d */
[----:B------:R-:W-:Y:S01]  /*0620*/  IADD3 R14, P0, PT, R2, UR4, RZ ;  /* 0x00000004020e7c10 */ /* 0x000fe2000ff1e0ff */
[----:B------:R-:W2:Y:S01]  /*0630*/  LDC.64 R8, c[0x0][0x388] ;  /* 0x0000e200ff087b82 */ /* 0x000ea20000000a00 */
[----:B------:R-:W-:Y:S02]  /*0640*/  MOV R15, UR18 ;  /* 0x00000012000f7c02 */ /* 0x000fe40008000f00 */
[----:B------:R-:W-:Y:S01]  /*0650*/  MOV R17, UR18 ;  /* 0x0000001200117c02 */ /* 0x000fe20008000f00 */
[----:B0-----:R-:W-:-:S04]  /*0660*/  IMAD.WIDE R6, R5, 0x4, R6 ;  /* 0x0000000405067825 */ /* 0x001fc800078e0206 */
[----:B------:R-:W-:Y:S02]  /*0670*/  IMAD.WIDE.U32 R10, R11, 0x4, R6 ;  /* 0x000000040b0a7825 */ /* 0x000fe400078e0006 */
[----:B------:R-:W3:Y:S02]  /*0680*/  LDG.E R6, desc[UR16][R6.64] ;  /* 0x0000001006067981 */ /* 0x000ee4000c1e1900 */
[----:B--2---:R-:W-:Y:S01]  /*0690*/  IMAD.WIDE.U32 R8, R3, 0x4, R8 ;  /* 0x0000000403087825 */ /* 0x004fe200078e0008 */
[----:B------:R-:W-:Y:S02]  /*06a0*/  IADD3.X R3, PT, PT, RZ, RZ, RZ, P0, !PT ;  /* 0x000000ffff037210 */ /* 0x000fe400007fe4ff */
[----:B-1----:R-:W-:-:S03]  /*06b0*/  LEA R4, P0, R14, UR6, 0x2 ;  /* 0x000000060e047c11 */ /* 0x002fc6000f8010ff */
[----:B------:R-:W3:Y:S01]  /*06c0*/  LDG.E R9, desc[UR16][R8.64] ;  /* 0x0000001008097981 */ /* 0x000ee2000c1e1900 */
[----:B------:R-:W-:Y:S01]  /*06d0*/  LEA.HI.X R5, R14, UR7, R3, 0x2, P0 ;  /* 0x000000070e057c11 */ /* 0x000fe200080f1403 */
[----:B------:R-:W-:Y:S02]  /*06e0*/  IMAD.WIDE.U32 R14, R15, 0x4, R10 ;  /* 0x000000040f0e7825 */ /* 0x000fe400078e000a */
[----:B------:R-:W2:Y:S04]  /*06f0*/  LDG.E R3, desc[UR16][R10.64] ;  /* 0x000000100a037981 */ /* 0x000ea8000c1e1900 */
[----:B------:R-:W2:Y:S01]  /*0700*/  LDG.E R18, desc[UR16][R4.64+0x4] ;  /* 0x0000041004127981 */ /* 0x000ea2000c1e1900 */
[----:B------:R-:W-:-:S03]  /*0710*/  IMAD.WIDE.U32 R16, R17, 0x4, R14 ;  /* 0x0000000411107825 */ /* 0x000fc600078e000e */
[----:B------:R-:W4:Y:S04]  /*0720*/  LDG.E R19, desc[UR16][R14.64] ;  /* 0x000000100e137981 */ /* 0x000f28000c1e1900 */
[----:B------:R-:W4:Y:S04]  /*0730*/  LDG.E R20, desc[UR16][R4.64+0x8] ;  /* 0x0000081004147981 */ /* 0x000f28000c1e1900 */
[----:B------:R-:W5:Y:S04]  /*0740*/  LDG.E R22, desc[UR16][R4.64+0xc] ;  /* 0x00000c1004167981 */ /* 0x000f68000c1e1900 */
[----:B------:R-:W5:Y:S01]  /*0750*/  LDG.E R16, desc[UR16][R16.64] ;  /* 0x0000001010107981 */ /* 0x000f62000c1e1900 */
[----:B------:R-:W-:Y:S01]  /*0760*/  UIADD3 UR4, UPT, UPT, UR4, 0x4, URZ ;  /* 0x0000000404047890 */ /* 0x000fe2000fffe0ff */
[----:B---3--:R-:W-:-:S04]  /*0770*/  FFMA R9, R9, R6, R12 ;  /* 0x0000000609097223 */ /* 0x008fc8000000000c */
[----:B--2---:R-:W-:-:S04]  /*0780*/  FFMA R3, R18, R3, R9 ;  /* 0x0000000312037223 */ /* 0x004fc80000000009 */
[----:B----4-:R-:W-:-:S04]  /*0790*/  FFMA R3, R20, R19, R3 ;  /* 0x0000001314037223 */ /* 0x010fc80000000003 */
[----:B-----5:R-:W-:-:S07]  /*07a0*/  FFMA R12, R22, R16, R3 ;  /* 0x00000010160c7223 */ /* 0x020fce0000000003 */
.L_x_3:
[----:B------:R-:W-:Y:S05]  /*07b0*/  BRA.U !UP1, `(.L_x_0) ;  /* 0x0000000109b07547 */ /* 0x000fea000b800000 */
[----:B------:R-:W-:Y:S01]  /*07c0*/  UISETP.NE.AND UP0, UPT, UR5, 0x1, UPT ;  /* 0x000000010500788c */ /* 0x000fe2000bf05270 */
[----:B------:R-:W-:Y:S01]  /*07d0*/  MOV R4, UR4 ;  /* 0x0000000400047c02 */ /* 0x000fe20008000f00 */
[----:B------:R-:W-:Y:S02]  /*07e0*/  ULOP3.LUT UR5, UR18, 0x1, URZ, 0xc0, !UPT ;  /* 0x0000000112057892 */ /* 0x000fe4000f8ec0ff */
[----:B------:R-:W-:Y:S02]  /*07f0*/  MOV R17, UR18 ;  /* 0x0000001200117c02 */ /* 0x000fe40008000f00 */
[----:B------:R-:W-:Y:S01]  /*0800*/  UISETP.NE.U32.AND UP1, UPT, UR5, 0x1, UPT ;  /* 0x000000010500788c */ /* 0x000fe2000bf25070 */
[----:B------:R-:W-:-:S04]  /*0810*/  PLOP3.LUT P1, PT, PT, PT, UP0, 0x80, 0x8 ;  /* 0x000000000008781c */ /* 0x000fc80003f2f008 */
[----:B------:R-:W0:Y:S01]  /*0820*/  @UP0 LDCU.64 UR6, c[0x0][0x388] ;  /* 0x00007100ff0607ac */ /* 0x000e220008000a00 */
[----:B------:R-:W-:Y:S01]  /*0830*/  PLOP3.LUT P0, PT, PT, PT, UP1, 0x80, 0x8 ;  /* 0x000000000008781c */ /* 0x000fe20003f0f018 */
[----:B------:R-:W1:Y:S01]  /*0840*/  @UP0 LDCU.64 UR8, c[0x0][0x390] ;  /* 0x00007200ff0807ac */ /* 0x000e620008000a00 */
[----:B------:R-:W2:Y:S06]  /*0850*/  @UP0 LDCU.64 UR10, c[0x0][0x388] ;  /* 0x00007100ff0a07ac */ /* 0x000eac0008000a00 */
[C---:B------:R-:W-:Y:S02]  /*0860*/  @P1 IADD3 R3, PT, PT, R2.reuse, UR4, RZ ;  /* 0x0000000402031c10 */ /* 0x040fe4000fffe0ff */
[----:B------:R-:W-:Y:S01]  /*0870*/  @P1 IADD3 R5, P2, PT, R2, UR4, RZ ;  /* 0x0000000402051c10 */ /* 0x000fe2000ff5e0ff */
[----:B------:R-:W3:Y:S03]  /*0880*/  @!UP1 LDCU.64 UR12, c[0x0][0x388] ;  /* 0x00007100ff0c97ac */ /* 0x000ee60008000a00 */
[----:B------:R-:W-:Y:S01]  /*0890*/  @P1 IADD3.X R8, PT, PT, RZ, RZ, RZ, P2, !PT ;  /* 0x000000ffff081210 */ /* 0x000fe200017fe4ff */
[----:B------:R-:W-:Y:S01]  /*08a0*/  @UP0 UIADD3 UR4, UPT, UPT, UR4, 0x2, URZ ;  /* 0x0000000204040890 */ /* 0x000fe2000fffe0ff */
[----:B0-----:R-:W-:-:S02]  /*08b0*/  MOV R14, UR6 ;  /* 0x00000006000e7c02 */ /* 0x001fc40008000f00 */
[----:B------:R-:W-:Y:S01]  /*08c0*/  MOV R15, UR7 ;  /* 0x00000007000f7c02 */ /* 0x000fe20008000f00 */
[----:B------:R-:W0:Y:S01]  /*08d0*/  @!UP1 LDCU.64 UR6, c[0x0][0x390] ;  /* 0x00007200ff0697ac */ /* 0x000e220008000a00 */
[----:B-1----:R-:W-:Y:S01]  /*08e0*/  MOV R7, UR9 ;  /* 0x0000000900077c02 */ /* 0x002fe20008000f00 */
[----:B------:R-:W-:Y:S02]  /*08f0*/  IMAD.U32 R6, RZ, RZ, UR8 ;  /* 0x00000008ff067e24 */ /* 0x000fe4000f8e00ff */
[----:B------:R-:W-:-:S04]  /*0900*/  @P1 IMAD.WIDE.U32 R14, R3, 0x4, R14 ;  /* 0x00000004030e1825 */ /* 0x000fc800078e000e */
[----:B------:R-:W-:Y:S01]  /*0910*/  @P1 IMAD R3, R4, UR18, R13 ;  /* 0x0000001204031c24 */ /* 0x000fe2000f8e020d */
[----:B--2---:R-:W-:Y:S02]  /*0920*/  @P1 LEA R4, P2, R5, UR10, 0x2 ;  /* 0x0000000a05041c11 */ /* 0x004fe4000f8410ff */
[----:B------:R-:W-:Y:S01]  /*0930*/  MOV R18, UR4 ;  /* 0x0000000400127c02 */ /* 0x000fe20008000f00 */
[----:B------:R-:W-:Y:S01]  /*0940*/  @P1 IMAD.WIDE R6, R3, 0x4, R6 ;  /* 0x0000000403061825 */ /* 0x000fe200078e0206 */
[----:B------:R-:W-:Y:S01]  /*0950*/  @P1 LEA.HI.X R5, R5, UR11, R8, 0x2, P2 ;  /* 0x0000000b05051c11 */ /* 0x000fe200090f1408 */
[----:B------:R-:W2:Y:S01]  /*0960*/  @P1 LDG.E R3, desc[UR16][R14.64] ;  /* 0x000000100e031981 */ /* 0x000ea2000c1e1900 */
[----:B---3--:R-:W-:Y:S01]  /*0970*/  MOV R8, UR12 ;  /* 0x0000000c00087c02 */ /* 0x008fe20008000f00 */
[----:B------:R-:W-:Y:S01]  /*0980*/  @!P0 IMAD R21, R18, UR18, R13 ;  /* 0x0000001212158c24 */ /* 0x000fe2000f8e020d */
[----:B------:R-:W-:Y:S01]  /*0990*/  MOV R9, UR13 ;  /* 0x0000000d00097c02 */ /* 0x000fe20008000f00 */
[----:B------:R-:W-:Y:S01]  /*09a0*/  @P1 IMAD.WIDE.U32 R16, R17, 0x4, R6 ;  /* 0x0000000411101825 */ /* 0x000fe200078e0006 */
[----:B------:R-:W-:Y:S01]  /*09b0*/  @!P0 IADD3 R19, PT, PT, R2, UR4, RZ ;  /* 0x0000000402138c10 */ /* 0x000fe2000fffe0ff */
[----:B------:R-:W2:Y:S01]  /*09c0*/  @P1 LDG.E R6, desc[UR16][R6.64] ;  /* 0x0000001006061981 */ /* 0x000ea2000c1e1900 */
[----:B0-----:R-:W-:-:S02]  /*09d0*/  MOV R10, UR6 ;  /* 0x00000006000a7c02 */ /* 0x001fc40008000f00 */
[----:B------:R-:W-:Y:S01]  /*09e0*/  MOV R11, UR7 ;  /* 0x00000007000b7c02 */ /* 0x000fe20008000f00 */
[----:B------:R-:W-:Y:S01]  /*09f0*/  @!P0 IMAD.WIDE.U32 R8, R19, 0x4, R8 ;  /* 0x0000000413088825 */ /* 0x000fe200078e0008 */
[----:B------:R-:W3:Y:S03]  /*0a00*/  @P1 LDG.E R16, desc[UR16][R16.64] ;  /* 0x0000001010101981 */ /* 0x000ee6000c1e1900 */
[----:B------:R-:W-:Y:S01]  /*0a10*/  @!P0 IMAD.WIDE R10, R21, 0x4, R10 ;  /* 0x00000004150a8825 */ /* 0x000fe200078e020a */
[----:B------:R-:W3:Y:S04]  /*0a20*/  @P1 LDG.E R4, desc[UR16][R4.64+0x4] ;  /* 0x0000041004041981 */ /* 0x000ee8000c1e1900 */
[----:B------:R-:W4:Y:S04]  /*0a30*/  @!P0 LDG.E R9, desc[UR16][R8.64] ;  /* 0x0000001008098981 */ /* 0x000f28000c1e1900 */
[----:B------:R-:W4:Y:S01]  /*0a40*/  @!P0 LDG.E R10, desc[UR16][R10.64] ;  /* 0x000000100a0a8981 */ /* 0x000f22000c1e1900 */
[----:B--2---:R-:W-:-:S04]  /*0a50*/  @P1 FFMA R3, R3, R6, R12 ;  /* 0x0000000603031223 */ /* 0x004fc8000000000c */
[----:B---3--:R-:W-:-:S04]  /*0a60*/  @P1 FFMA R12, R4, R16, R3 ;  /* 0x00000010040c1223 */ /* 0x008fc80000000003 */
[----:B----4-:R-:W-:-:S07]  /*0a70*/  @!P0 FFMA R12, R9, R10, R12 ;  /* 0x0000000a090c8223 */ /* 0x010fce000000000c */
.L_x_0:
[----:B------:R-:W0:Y:S01]  /*0a80*/  LDC.64 R2, c[0x0][0x380] ;  /* 0x0000e000ff027b82 */ /* 0x000e220000000a00 */
[----:B------:R-:W-:-:S04]  /*0a90*/  IMAD R13, R0, UR18, R13 ;  /* 0x00000012000d7c24 */ /* 0x000fc8000f8e020d */
[----:B0-----:R-:W-:-:S05]  /*0aa0*/  IMAD.WIDE R2, R13, 0x4, R2 ;  /* 0x000000040d027825 */ /* 0x001fca00078e0202 */
[----:B------:R-:W-:Y:S01]  /*0ab0*/  STG.E desc[UR16][R2.64], R12 ;  /* 0x0000000c02007986 */ /* 0x000fe2000c101910 */
[----:B------:R-:W-:Y:S05]  /*0ac0*/  EXIT ;  /* 0x000000000000794d */ /* 0x000fea0003800000 */
.L_x_4:
[----:B------:R-:W-:-:S00]  /*0ad0*/  BRA `(.L_x_4) ;  /* 0xfffffffc00fc7947 */ /* 0x000fc0000383ffff */
[----:B------:R-:W-:-:S00]  /*0ae0*/  NOP ;  /* 0x0000000000007918 */ /* 0x000fc00000000000 */
        /* <DEDUP_REMOVED lines=9> */
.L_x_5:


//--------------------- .nv.shared.reserved.0     --------------------------
	.section	.nv.shared.reserved.0,"aw",@nobits
	.weak		__nv_reservedSMEM_offset_0_alias
	.size		__nv_reservedSMEM_offset_0_alias, 0, 64
	.other		__nv_reservedSMEM_offset_0_alias,@"STO_CUDA_RESERVED_SHARED STV_DEFAULT"
__nv_reservedSMEM_offset_0_alias:
	.zero		0
	.zero		64


//--------------------- .nv.constant0._Z13matrixMulCUDAPfS_S_i --------------------------
	.section	.nv.constant0._Z13matrixMulCUDAPfS_S_i,"a",@progbits
	.sectionflags	@""
	.align	4
.nv.constant0._Z13matrixMulCUDAPfS_S_i:
	.zero		924


//--------------------- SYMBOLS --------------------------

	.type		.nv.reservedSmem.offset0,@object
	.size		.nv.reservedSmem.offset0,0x4
